//
// Generated by NVIDIA NVVM Compiler
//
// Compiler Build ID: CL-36424714
// Cuda compilation tools, release 13.0, V13.0.88
// Based on NVVM 20.0.0
//

.version 9.0
.target sm_100
.address_size 64

	// .globl	_Z9deviceSumPiii

.visible .entry _Z9deviceSumPiii(
	.param .u64 .ptr .align 1 _Z9deviceSumPiii_param_0,
	.param .u32 _Z9deviceSumPiii_param_1,
	.param .u32 _Z9deviceSumPiii_param_2
)
{
	.reg .pred 	%p<3>;
	.reg .b32 	%r<9>;
	.reg .b64 	%rd<7>;

	ld.param.u64 	%rd1, [_Z9deviceSumPiii_param_0];
	ld.param.u32 	%r3, [_Z9deviceSumPiii_param_1];
	ld.param.u32 	%r4, [_Z9deviceSumPiii_param_2];
	mov.u32 	%r1, %tid.x;
	setp.ge.s32 	%p1, %r1, %r3;
	@%p1 bra 	$L__BB0_3;
	shr.s32 	%r5, %r4, 1;
	add.s32 	%r2, %r5, %r1;
	setp.ge.s32 	%p2, %r2, %r3;
	@%p2 bra 	$L__BB0_3;
	cvta.to.global.u64 	%rd2, %rd1;
	mul.wide.s32 	%rd3, %r2, 4;
	add.s64 	%rd4, %rd2, %rd3;
	ld.global.u32 	%r6, [%rd4];
	mul.wide.u32 	%rd5, %r1, 4;
	add.s64 	%rd6, %rd2, %rd5;
	ld.global.u32 	%r7, [%rd6];
	add.s32 	%r8, %r7, %r6;
	st.global.u32 	[%rd6], %r8;
$L__BB0_3:
	ret;

}


// ===== COMPILED SASS (sm_100) =====

	.target	sm_100

	.elftype	@"ET_EXEC"


//--------------------- .note.nv.tkinfo           --------------------------
	.section	.note.nv.tkinfo,"",@"SHT_NOTE"
	.sectionflags	@"SHF_NOTE_NV_TKINFO"
	.tkinfo
        /*0018*/ 	.word	0x00000002
        /*0030*/ 	.string	""
        /*0030*/ 	.string	"ptxas"
        /*0030*/ 	.string	"Cuda compilation tools, release 13.0, V13.0.88"
        /*0030*/ 	.string	"Build cuda_13.0.r13.0/compiler.36424714_0"
        /*0030*/ 	.string	"-arch sm_100 -m 64 "



//--------------------- .note.nv.cuinfo           --------------------------
	.section	.note.nv.cuinfo,"",@"SHT_NOTE"
	.sectionflags	@"SHF_NOTE_NV_CUINFO"
        /*0018*/ 	.short	0x0002
        /*001a*/ 	.short	0x0064
        /*001c*/ 	.short	0x0082
	.zero		2


//--------------------- .nv.info                  --------------------------
	.section	.nv.info,"",@"SHT_CUDA_INFO"
	.align	4


	//----- nvinfo : EIATTR_REGCOUNT
	.align		4
        /*0000*/ 	.byte	0x04, 0x2f
        /*0002*/ 	.short	(.L_1 - .L_0)
	.align		4
.L_0:
        /*0004*/ 	.word	index@(_Z9deviceSumPiii)
        /*0008*/ 	.word	0x0000000a


	//----- nvinfo : EIATTR_FRAME_SIZE
	.align		4
.L_1:
        /*000c*/ 	.byte	0x04, 0x11
        /*000e*/ 	.short	(.L_3 - .L_2)
	.align		4
.L_2:
        /*0010*/ 	.word	index@(_Z9deviceSumPiii)
        /*0014*/ 	.word	0x00000000


	//----- nvinfo : EIATTR_MIN_STACK_SIZE
	.align		4
.L_3:
        /*0018*/ 	.byte	0x04, 0x12
        /*001a*/ 	.short	(.L_5 - .L_4)
	.align		4
.L_4:
        /*001c*/ 	.word	index@(_Z9deviceSumPiii)
        /*0020*/ 	.word	0x00000000
.L_5:


//--------------------- .nv.compat                --------------------------
	.section	.nv.compat,"",@"SHT_CUDA_COMPAT_INFO"
	.align	4
        /*0000*/ 	.byte	0x02, 0x09, 0x00, 0x00, 0x02, 0x02, 0x01, 0x00, 0x02, 0x05, 0x05, 0x00, 0x03, 0x07, 0x01, 0x01
        /*0010*/ 	.byte	0x02, 0x03, 0x00, 0x00, 0x02, 0x06, 0x01, 0x00, 0x04, 0x0b, 0x08, 0x00, 0x09, 0x00, 0x00, 0x00
        /*0020*/ 	.byte	0x00, 0x00, 0x00, 0x00


//--------------------- .nv.info._Z9deviceSumPiii --------------------------
	.section	.nv.info._Z9deviceSumPiii,"",@"SHT_CUDA_INFO"
	.sectionflags	@""
	.align	4


	//----- nvinfo : EIATTR_CUDA_API_VERSION
	.align		4
        /*0000*/ 	.byte	0x04, 0x37
        /*0002*/ 	.short	(.L_7 - .L_6)
.L_6:
        /*0004*/ 	.word	0x00000082


	//----- nvinfo : EIATTR_KPARAM_INFO
	.align		4
.L_7:
        /*0008*/ 	.byte	0x04, 0x17
        /*000a*/ 	.short	(.L_9 - .L_8)
.L_8:
        /*000c*/ 	.word	0x00000000
        /*0010*/ 	.short	0x0002
        /*0012*/ 	.short	0x000c
        /*0014*/ 	.byte	0x00, 0xf0, 0x11, 0x00


	//----- nvinfo : EIATTR_KPARAM_INFO
	.align		4
.L_9:
        /*0018*/ 	.byte	0x04, 0x17
        /*001a*/ 	.short	(.L_11 - .L_10)
.L_10:
        /*001c*/ 	.word	0x00000000
        /*0020*/ 	.short	0x0001
        /*0022*/ 	.short	0x0008
        /*0024*/ 	.byte	0x00, 0xf0, 0x11, 0x00


	//----- nvinfo : EIATTR_KPARAM_INFO
	.align		4
.L_11:
        /*0028*/ 	.byte	0x04, 0x17
        /*002a*/ 	.short	(.L_13 - .L_12)
.L_12:
        /*002c*/ 	.word	0x00000000
        /*0030*/ 	.short	0x0000
        /*0032*/ 	.short	0x0000
        /*0034*/ 	.byte	0x00, 0xf5, 0x21, 0x00


	//----- nvinfo : EIATTR_SPARSE_MMA_MASK
	.align		4
.L_13:
        /*0038*/ 	.byte	0x03, 0x50
        /*003a*/ 	.short	0x0000


	//----- nvinfo : EIATTR_MAXREG_COUNT
	.align		4
        /*003c*/ 	.byte	0x03, 0x1b
        /*003e*/ 	.short	0x00ff


	//----- nvinfo : EIATTR_MERCURY_ISA_VERSION
	.align		4
        /*0040*/ 	.byte	0x03, 0x5f
        /*0042*/ 	.short	0x0101


	//----- nvinfo : EIATTR_VRC_CTA_INIT_COUNT
	.align		4
        /*0044*/ 	.byte	0x02, 0x4a
	.zero		1
	.zero		1


	//----- nvinfo : EIATTR_EXIT_INSTR_OFFSETS
	.align		4
        /*0048*/ 	.byte	0x04, 0x1c
        /*004a*/ 	.short	(.L_15 - .L_14)


	//   ....[0]....
.L_14:
        /*004c*/ 	.word	0x00000040


	//   ....[1]....
        /*0050*/ 	.word	0x00000080


	//   ....[2]....
        /*0054*/ 	.word	0x00000110


	//----- nvinfo : EIATTR_CBANK_PARAM_SIZE
	.align		4
.L_15:
        /*0058*/ 	.byte	0x03, 0x19
        /*005a*/ 	.short	0x0010


	//----- nvinfo : EIATTR_PARAM_CBANK
	.align		4
        /*005c*/ 	.byte	0x04, 0x0a
        /*005e*/ 	.short	(.L_17 - .L_16)
	.align		4
.L_16:
        /*0060*/ 	.word	index@(.nv.constant0._Z9deviceSumPiii)
        /*0064*/ 	.short	0x0380
        /*0066*/ 	.short	0x0010


	//----- nvinfo : EIATTR_SW_WAR
	.align		4
.L_17:
        /*0068*/ 	.byte	0x04, 0x36
        /*006a*/ 	.short	(.L_19 - .L_18)
.L_18:
        /*006c*/ 	.word	0x00000008
.L_19:


//--------------------- .nv.callgraph             --------------------------
	.section	.nv.callgraph,"",@"SHT_CUDA_CALLGRAPH"
	.align	4
	.sectionentsize	8
	.align		4
        /*0000*/ 	.word	0x00000000
	.align		4
        /*0004*/ 	.word	0xffffffff
	.align		4
        /*0008*/ 	.word	0x00000000
	.align		4
        /*000c*/ 	.word	0xfffffffe
	.align		4
        /*0010*/ 	.word	0x00000000
	.align		4
        /*0014*/ 	.word	0xfffffffd
	.align		4
        /*0018*/ 	.word	0x00000000
	.align		4
        /*001c*/ 	.word	0xfffffffc


//--------------------- .text._Z9deviceSumPiii    --------------------------
	.section	.text._Z9deviceSumPiii,"ax",@progbits
	.align	128
        .global         _Z9deviceSumPiii
        .type           _Z9deviceSumPiii,@function
        .size           _Z9deviceSumPiii,(.L_x_1 - _Z9deviceSumPiii)
        .other          _Z9deviceSumPiii,@"STO_CUDA_ENTRY STV_DEFAULT"
_Z9deviceSumPiii:
.text._Z9deviceSumPiii:
[----:B------:R-:W-:Y:S01]  /*0000*/  LDC R1, c[0x0][0x37c] ;  /* 0x0000df00ff017b82 */ /* 0x000fe20000000800 */
[----:B------:R-:W0:Y:S01]  /*0010*/  S2R R7, SR_TID.X ;  /* 0x0000000000077919 */ /* 0x000e220000002100 */
[----:B------:R-:W0:Y:S02]  /*0020*/  LDCU UR4, c[0x0][0x388] ;  /* 0x00007100ff0477ac */ /* 0x000e240008000800 */
[----:B0-----:R-:W-:-:S13]  /*0030*/  ISETP.GE.AND P0, PT, R7, UR4, PT ;  /* 0x0000000407007c0c */ /* 0x001fda000bf06270 */
[----:B------:R-:W-:Y:S05]  /*0040*/  @P0 EXIT ;  /* 0x000000000000094d */ /* 0x000fea0003800000 */
[----:B------:R-:W0:Y:S02]  /*0050*/  LDC R0, c[0x0][0x38c] ;  /* 0x0000e300ff007b82 */ /* 0x000e240000000800 */
[----:B0-----:R-:W-:-:S04]  /*0060*/  LEA.HI.SX32 R3, R0, R7, 0x1f ;  /* 0x0000000700037211 */ /* 0x001fc800078ffaff */
[----:B------:R-:W-:-:S13]  /*0070*/  ISETP.GE.AND P0, PT, R3, UR4, PT ;  /* 0x0000000403007c0c */ /* 0x000fda000bf06270 */
[----:B------:R-:W-:Y:S05]  /*0080*/  @P0 EXIT ;  /* 0x000000000000094d */ /* 0x000fea0003800000 */
[----:B------:R-:W0:Y:S01]  /*0090*/  LDC.64 R4, c[0x0][0x380] ;  /* 0x0000e000ff047b82 */ /* 0x000e220000000a00 */
[----:B------:R-:W1:Y:S01]  /*00a0*/  LDCU.64 UR4, c[0x0][0x358] ;  /* 0x00006b00ff0477ac */ /* 0x000e620008000a00 */
[----:B0-----:R-:W-:-:S04]  /*00b0*/  IMAD.WIDE R2, R3, 0x4, R4 ;  /* 0x0000000403027825 */ /* 0x001fc800078e0204 */
[----:B------:R-:W-:Y:S02]  /*00c0*/  IMAD.WIDE.U32 R4, R7, 0x4, R4 ;  /* 0x0000000407047825 */ /* 0x000fe400078e0004 */
[----:B-1----:R-:W2:Y:S04]  /*00d0*/  LDG.E R2, desc[UR4][R2.64] ;  /* 0x0000000402027981 */ /* 0x002ea8000c1e1900 */
[----:B------:R-:W2:Y:S02]  /*00e0*/  LDG.E R7, desc[UR4][R4.64] ;  /* 0x0000000404077981 */ /* 0x000ea4000c1e1900 */
[----:B--2---:R-:W-:-:S05]  /*00f0*/  IADD3 R7, PT, PT, R2, R7, RZ ;  /* 0x0000000702077210 */ /* 0x004fca0007ffe0ff */
[----:B------:R-:W-:Y:S01]  /*0100*/  STG.E desc[UR4][R4.64], R7 ;  /* 0x0000000704007986 */ /* 0x000fe2000c101904 */
[----:B------:R-:W-:Y:S05]  /*0110*/  EXIT ;  /* 0x000000000000794d */ /* 0x000fea0003800000 */
.L_x_0:
[----:B------:R-:W-:-:S00]  /*0120*/  BRA `(.L_x_0) ;  /* 0xfffffffc00fc7947 */ /* 0x000fc0000383ffff */
[----:B------:R-:W-:-:S00]  /*0130*/  NOP ;  /* 0x0000000000007918 */ /* 0x000fc00000000000 */
        /* <DEDUP_REMOVED lines=12> */
.L_x_1:


//--------------------- .nv.shared.reserved.0     --------------------------
	.section	.nv.shared.reserved.0,"aw",@nobits
	.weak		__nv_reservedSMEM_offset_0_alias
	.size		__nv_reservedSMEM_offset_0_alias, 0, 64
	.other		__nv_reservedSMEM_offset_0_alias,@"STO_CUDA_RESERVED_SHARED STV_DEFAULT"
__nv_reservedSMEM_offset_0_alias:
	.zero		0
	.zero		64


//--------------------- .nv.constant0._Z9deviceSumPiii --------------------------
	.section	.nv.constant0._Z9deviceSumPiii,"a",@progbits
	.sectionflags	@""
	.align	4
.nv.constant0._Z9deviceSumPiii:
	.zero		912


//--------------------- SYMBOLS --------------------------

	.type		.nv.reservedSmem.offset0,@object
	.size		.nv.reservedSmem.offset0,0x4
